//
// Generated by NVIDIA NVVM Compiler
//
// Compiler Build ID: CL-36424714
// Cuda compilation tools, release 13.0, V13.0.88
// Based on NVVM 20.0.0
//

.version 9.0
.target sm_100
.address_size 64

	// .globl	_Z18initKeyOccurrencesP14KeyOccurrencesi
// _ZZ11compactKeysPiS_P14KeyOccurrencesiE16unique_key_count has been demoted
.global .align 1 .b8 _ZN34_INTERNAL_bb001b2e_4_k_cu_972d9f594cuda3std3__45__cpo5beginE[1];
.global .align 1 .b8 _ZN34_INTERNAL_bb001b2e_4_k_cu_972d9f594cuda3std3__45__cpo3endE[1];
.global .align 1 .b8 _ZN34_INTERNAL_bb001b2e_4_k_cu_972d9f594cuda3std3__45__cpo6cbeginE[1];
.global .align 1 .b8 _ZN34_INTERNAL_bb001b2e_4_k_cu_972d9f594cuda3std3__45__cpo4cendE[1];
.global .align 1 .b8 _ZN34_INTERNAL_bb001b2e_4_k_cu_972d9f594cuda3std3__45__cpo6rbeginE[1];
.global .align 1 .b8 _ZN34_INTERNAL_bb001b2e_4_k_cu_972d9f594cuda3std3__45__cpo4rendE[1];
.global .align 1 .b8 _ZN34_INTERNAL_bb001b2e_4_k_cu_972d9f594cuda3std3__45__cpo7crbeginE[1];
.global .align 1 .b8 _ZN34_INTERNAL_bb001b2e_4_k_cu_972d9f594cuda3std3__45__cpo5crendE[1];
.global .align 1 .b8 _ZN34_INTERNAL_bb001b2e_4_k_cu_972d9f594cuda3std3__436_GLOBAL__N__bb001b2e_4_k_cu_972d9f596ignoreE[1];
.global .align 1 .b8 _ZN34_INTERNAL_bb001b2e_4_k_cu_972d9f594cuda3std3__419piecewise_constructE[1];
.global .align 1 .b8 _ZN34_INTERNAL_bb001b2e_4_k_cu_972d9f594cuda3std3__48in_placeE[1];
.global .align 1 .b8 _ZN34_INTERNAL_bb001b2e_4_k_cu_972d9f594cuda3std3__420unreachable_sentinelE[1];
.global .align 1 .b8 _ZN34_INTERNAL_bb001b2e_4_k_cu_972d9f594cuda3std3__47nulloptE[1];
.global .align 1 .b8 _ZN34_INTERNAL_bb001b2e_4_k_cu_972d9f594cuda3std3__48unexpectE[1];
.global .align 1 .b8 _ZN34_INTERNAL_bb001b2e_4_k_cu_972d9f594cuda3std6ranges3__45__cpo4swapE[1];
.global .align 1 .b8 _ZN34_INTERNAL_bb001b2e_4_k_cu_972d9f594cuda3std6ranges3__45__cpo9iter_moveE[1];
.global .align 1 .b8 _ZN34_INTERNAL_bb001b2e_4_k_cu_972d9f594cuda3std6ranges3__45__cpo5beginE[1];
.global .align 1 .b8 _ZN34_INTERNAL_bb001b2e_4_k_cu_972d9f594cuda3std6ranges3__45__cpo3endE[1];
.global .align 1 .b8 _ZN34_INTERNAL_bb001b2e_4_k_cu_972d9f594cuda3std6ranges3__45__cpo6cbeginE[1];
.global .align 1 .b8 _ZN34_INTERNAL_bb001b2e_4_k_cu_972d9f594cuda3std6ranges3__45__cpo4cendE[1];
.global .align 1 .b8 _ZN34_INTERNAL_bb001b2e_4_k_cu_972d9f594cuda3std6ranges3__45__cpo7advanceE[1];
.global .align 1 .b8 _ZN34_INTERNAL_bb001b2e_4_k_cu_972d9f594cuda3std6ranges3__45__cpo9iter_swapE[1];
.global .align 1 .b8 _ZN34_INTERNAL_bb001b2e_4_k_cu_972d9f594cuda3std6ranges3__45__cpo4nextE[1];
.global .align 1 .b8 _ZN34_INTERNAL_bb001b2e_4_k_cu_972d9f594cuda3std6ranges3__45__cpo4prevE[1];
.global .align 1 .b8 _ZN34_INTERNAL_bb001b2e_4_k_cu_972d9f594cuda3std6ranges3__45__cpo4dataE[1];
.global .align 1 .b8 _ZN34_INTERNAL_bb001b2e_4_k_cu_972d9f594cuda3std6ranges3__45__cpo5cdataE[1];
.global .align 1 .b8 _ZN34_INTERNAL_bb001b2e_4_k_cu_972d9f594cuda3std6ranges3__45__cpo4sizeE[1];
.global .align 1 .b8 _ZN34_INTERNAL_bb001b2e_4_k_cu_972d9f594cuda3std6ranges3__45__cpo5ssizeE[1];
.global .align 1 .b8 _ZN34_INTERNAL_bb001b2e_4_k_cu_972d9f594cuda3std6ranges3__45__cpo8distanceE[1];
.global .align 1 .b8 _ZN34_INTERNAL_bb001b2e_4_k_cu_972d9f596thrust24THRUST_300001_SM_1000_NS8cuda_cub3parE[1];
.global .align 1 .b8 _ZN34_INTERNAL_bb001b2e_4_k_cu_972d9f596thrust24THRUST_300001_SM_1000_NS8cuda_cub10par_nosyncE[1];
.global .align 1 .b8 _ZN34_INTERNAL_bb001b2e_4_k_cu_972d9f596thrust24THRUST_300001_SM_1000_NS6system6detail10sequential3seqE[1];
.global .align 1 .b8 _ZN34_INTERNAL_bb001b2e_4_k_cu_972d9f596thrust24THRUST_300001_SM_1000_NS12placeholders2_1E[1];
.global .align 1 .b8 _ZN34_INTERNAL_bb001b2e_4_k_cu_972d9f596thrust24THRUST_300001_SM_1000_NS12placeholders2_2E[1];
.global .align 1 .b8 _ZN34_INTERNAL_bb001b2e_4_k_cu_972d9f596thrust24THRUST_300001_SM_1000_NS12placeholders2_3E[1];
.global .align 1 .b8 _ZN34_INTERNAL_bb001b2e_4_k_cu_972d9f596thrust24THRUST_300001_SM_1000_NS12placeholders2_4E[1];
.global .align 1 .b8 _ZN34_INTERNAL_bb001b2e_4_k_cu_972d9f596thrust24THRUST_300001_SM_1000_NS12placeholders2_5E[1];
.global .align 1 .b8 _ZN34_INTERNAL_bb001b2e_4_k_cu_972d9f596thrust24THRUST_300001_SM_1000_NS12placeholders2_6E[1];
.global .align 1 .b8 _ZN34_INTERNAL_bb001b2e_4_k_cu_972d9f596thrust24THRUST_300001_SM_1000_NS12placeholders2_7E[1];
.global .align 1 .b8 _ZN34_INTERNAL_bb001b2e_4_k_cu_972d9f596thrust24THRUST_300001_SM_1000_NS12placeholders2_8E[1];
.global .align 1 .b8 _ZN34_INTERNAL_bb001b2e_4_k_cu_972d9f596thrust24THRUST_300001_SM_1000_NS12placeholders2_9E[1];
.global .align 1 .b8 _ZN34_INTERNAL_bb001b2e_4_k_cu_972d9f596thrust24THRUST_300001_SM_1000_NS12placeholders3_10E[1];
.global .align 1 .b8 _ZN34_INTERNAL_bb001b2e_4_k_cu_972d9f596thrust24THRUST_300001_SM_1000_NS3seqE[1];

.visible .entry _Z18initKeyOccurrencesP14KeyOccurrencesi(
	.param .u64 .ptr .align 1 _Z18initKeyOccurrencesP14KeyOccurrencesi_param_0,
	.param .u32 _Z18initKeyOccurrencesP14KeyOccurrencesi_param_1
)
{
	.reg .pred 	%p<2>;
	.reg .b32 	%r<8>;
	.reg .b64 	%rd<5>;

	ld.param.u64 	%rd1, [_Z18initKeyOccurrencesP14KeyOccurrencesi_param_0];
	ld.param.u32 	%r2, [_Z18initKeyOccurrencesP14KeyOccurrencesi_param_1];
	mov.u32 	%r3, %ctaid.x;
	mov.u32 	%r4, %ntid.x;
	mov.u32 	%r5, %tid.x;
	mad.lo.s32 	%r1, %r3, %r4, %r5;
	setp.ge.s32 	%p1, %r1, %r2;
	@%p1 bra 	$L__BB0_2;
	cvta.to.global.u64 	%rd2, %rd1;
	mul.wide.s32 	%rd3, %r1, 48;
	add.s64 	%rd4, %rd2, %rd3;
	mov.b32 	%r6, -1;
	st.global.u32 	[%rd4], %r6;
	st.global.u32 	[%rd4+4], %r6;
	st.global.u32 	[%rd4+8], %r6;
	st.global.u32 	[%rd4+12], %r6;
	st.global.u32 	[%rd4+16], %r6;
	st.global.u32 	[%rd4+20], %r6;
	st.global.u32 	[%rd4+24], %r6;
	st.global.u32 	[%rd4+28], %r6;
	st.global.u32 	[%rd4+32], %r6;
	st.global.u32 	[%rd4+36], %r6;
	st.global.u32 	[%rd4+40], %r6;
	mov.b32 	%r7, 0;
	st.global.u32 	[%rd4+44], %r7;
$L__BB0_2:
	ret;

}
	// .globl	_Z11compactKeysPiS_P14KeyOccurrencesi
.visible .entry _Z11compactKeysPiS_P14KeyOccurrencesi(
	.param .u64 .ptr .align 1 _Z11compactKeysPiS_P14KeyOccurrencesi_param_0,
	.param .u64 .ptr .align 1 _Z11compactKeysPiS_P14KeyOccurrencesi_param_1,
	.param .u64 .ptr .align 1 _Z11compactKeysPiS_P14KeyOccurrencesi_param_2,
	.param .u32 _Z11compactKeysPiS_P14KeyOccurrencesi_param_3
)
{
	.reg .pred 	%p<6>;
	.reg .b32 	%r<14>;
	.reg .b64 	%rd<17>;
	// demoted variable
	.shared .align 4 .u32 _ZZ11compactKeysPiS_P14KeyOccurrencesiE16unique_key_count;
	ld.param.u64 	%rd4, [_Z11compactKeysPiS_P14KeyOccurrencesi_param_0];
	ld.param.u64 	%rd5, [_Z11compactKeysPiS_P14KeyOccurrencesi_param_1];
	ld.param.u64 	%rd6, [_Z11compactKeysPiS_P14KeyOccurrencesi_param_2];
	ld.param.u32 	%r6, [_Z11compactKeysPiS_P14KeyOccurrencesi_param_3];
	cvta.to.global.u64 	%rd1, %rd6;
	mov.u32 	%r7, %ctaid.x;
	mov.u32 	%r8, %ntid.x;
	mov.u32 	%r1, %tid.x;
	mad.lo.s32 	%r2, %r7, %r8, %r1;
	setp.ge.s32 	%p1, %r2, %r6;
	@%p1 bra 	$L__BB1_8;
	setp.ne.s32 	%p2, %r1, 0;
	@%p2 bra 	$L__BB1_3;
	mov.b32 	%r9, 0;
	st.shared.u32 	[_ZZ11compactKeysPiS_P14KeyOccurrencesiE16unique_key_count], %r9;
$L__BB1_3:
	bar.sync 	0;
	cvta.to.global.u64 	%rd7, %rd4;
	mul.wide.s32 	%rd8, %r2, 4;
	add.s64 	%rd2, %rd7, %rd8;
	ld.global.u32 	%r3, [%rd2];
	cvta.to.global.u64 	%rd9, %rd5;
	add.s64 	%rd10, %rd9, %rd8;
	ld.global.u32 	%r4, [%rd10];
	setp.eq.s32 	%p3, %r2, 0;
	@%p3 bra 	$L__BB1_5;
	ld.global.u32 	%r10, [%rd2+-4];
	setp.eq.s32 	%p4, %r3, %r10;
	@%p4 bra 	$L__BB1_6;
$L__BB1_5:
	atom.shared.add.u32 	%r12, [_ZZ11compactKeysPiS_P14KeyOccurrencesiE16unique_key_count], 1;
	mul.wide.s32 	%rd15, %r12, 48;
	add.s64 	%rd16, %rd1, %rd15;
	st.global.u32 	[%rd16], %r3;
	st.global.u32 	[%rd16+4], %r4;
	mov.b32 	%r13, 1;
	st.global.u32 	[%rd16+44], %r13;
	bra.uni 	$L__BB1_8;
$L__BB1_6:
	ld.shared.u32 	%r11, [_ZZ11compactKeysPiS_P14KeyOccurrencesiE16unique_key_count];
	mul.wide.s32 	%rd11, %r11, 48;
	add.s64 	%rd12, %rd1, %rd11;
	add.s64 	%rd3, %rd12, 44;
	atom.global.add.u32 	%r5, [%rd12+-4], 1;
	setp.gt.s32 	%p5, %r5, 9;
	@%p5 bra 	$L__BB1_8;
	mul.wide.s32 	%rd13, %r5, 4;
	add.s64 	%rd14, %rd3, %rd13;
	st.global.u32 	[%rd14+-88], %r4;
$L__BB1_8:
	ret;

}
	// .globl	_ZN3cub18CUB_300001_SM_10006detail11EmptyKernelIvEEvv
.visible .entry _ZN3cub18CUB_300001_SM_10006detail11EmptyKernelIvEEvv()
{


	ret;

}


// ===== COMPILED SASS (sm_100) =====

	.target	sm_100

	.elftype	@"ET_EXEC"


//--------------------- .note.nv.tkinfo           --------------------------
	.section	.note.nv.tkinfo,"",@"SHT_NOTE"
	.sectionflags	@"SHF_NOTE_NV_TKINFO"
	.tkinfo
        /*0018*/ 	.word	0x00000002
        /*0030*/ 	.string	""
        /*0030*/ 	.string	"ptxas"
        /*0030*/ 	.string	"Cuda compilation tools, release 13.0, V13.0.88"
        /*0030*/ 	.string	"Build cuda_13.0.r13.0/compiler.36424714_0"
        /*0030*/ 	.string	"-arch sm_100 -m 64 "



//--------------------- .note.nv.cuinfo           --------------------------
	.section	.note.nv.cuinfo,"",@"SHT_NOTE"
	.sectionflags	@"SHF_NOTE_NV_CUINFO"
        /*0018*/ 	.short	0x0002
        /*001a*/ 	.short	0x0064
        /*001c*/ 	.short	0x0082
	.zero		2


//--------------------- .nv.info                  --------------------------
	.section	.nv.info,"",@"SHT_CUDA_INFO"
	.align	4


	//----- nvinfo : EIATTR_REGCOUNT
	.align		4
        /*0000*/ 	.byte	0x04, 0x2f
        /*0002*/ 	.short	(.L_44 - .L_43)
	.align		4
.L_43:
        /*0004*/ 	.word	index@(_Z18initKeyOccurrencesP14KeyOccurrencesi)
        /*0008*/ 	.word	0x0000000a


	//----- nvinfo : EIATTR_FRAME_SIZE
	.align		4
.L_44:
        /*000c*/ 	.byte	0x04, 0x11
        /*000e*/ 	.short	(.L_46 - .L_45)
	.align		4
.L_45:
        /*0010*/ 	.word	index@(_Z18initKeyOccurrencesP14KeyOccurrencesi)
        /*0014*/ 	.word	0x00000000


	//----- nvinfo : EIATTR_REGCOUNT
	.align		4
.L_46:
        /*0018*/ 	.byte	0x04, 0x2f
        /*001a*/ 	.short	(.L_48 - .L_47)
	.align		4
.L_47:
        /*001c*/ 	.word	index@(_Z11compactKeysPiS_P14KeyOccurrencesi)
        /*0020*/ 	.word	0x0000000c


	//----- nvinfo : EIATTR_FRAME_SIZE
	.align		4
.L_48:
        /*0024*/ 	.byte	0x04, 0x11
        /*0026*/ 	.short	(.L_50 - .L_49)
	.align		4
.L_49:
        /*0028*/ 	.word	index@(_Z11compactKeysPiS_P14KeyOccurrencesi)
        /*002c*/ 	.word	0x00000000


	//----- nvinfo : EIATTR_REGCOUNT
	.align		4
.L_50:
        /*0030*/ 	.byte	0x04, 0x2f
        /*0032*/ 	.short	(.L_52 - .L_51)
	.align		4
.L_51:
        /*0034*/ 	.word	index@(_ZN3cub18CUB_300001_SM_10006detail11EmptyKernelIvEEvv)
        /*0038*/ 	.word	0x00000004


	//----- nvinfo : EIATTR_FRAME_SIZE
	.align		4
.L_52:
        /*003c*/ 	.byte	0x04, 0x11
        /*003e*/ 	.short	(.L_54 - .L_53)
	.align		4
.L_53:
        /*0040*/ 	.word	index@(_ZN3cub18CUB_300001_SM_10006detail11EmptyKernelIvEEvv)
        /*0044*/ 	.word	0x00000000


	//----- nvinfo : EIATTR_MIN_STACK_SIZE
	.align		4
.L_54:
        /*0048*/ 	.byte	0x04, 0x12
        /*004a*/ 	.short	(.L_56 - .L_55)
	.align		4
.L_55:
        /*004c*/ 	.word	index@(_ZN3cub18CUB_300001_SM_10006detail11EmptyKernelIvEEvv)
        /*0050*/ 	.word	0x00000000


	//----- nvinfo : EIATTR_MIN_STACK_SIZE
	.align		4
.L_56:
        /*0054*/ 	.byte	0x04, 0x12
        /*0056*/ 	.short	(.L_58 - .L_57)
	.align		4
.L_57:
        /*0058*/ 	.word	index@(_Z11compactKeysPiS_P14KeyOccurrencesi)
        /*005c*/ 	.word	0x00000000


	//----- nvinfo : EIATTR_MIN_STACK_SIZE
	.align		4
.L_58:
        /*0060*/ 	.byte	0x04, 0x12
        /*0062*/ 	.short	(.L_60 - .L_59)
	.align		4
.L_59:
        /*0064*/ 	.word	index@(_Z18initKeyOccurrencesP14KeyOccurrencesi)
        /*0068*/ 	.word	0x00000000
.L_60:


//--------------------- .nv.compat                --------------------------
	.section	.nv.compat,"",@"SHT_CUDA_COMPAT_INFO"
	.align	4
        /*0000*/ 	.byte	0x02, 0x09, 0x00, 0x00, 0x02, 0x02, 0x01, 0x00, 0x02, 0x05, 0x05, 0x00, 0x03, 0x07, 0x01, 0x01
        /*0010*/ 	.byte	0x02, 0x03, 0x00, 0x00, 0x02, 0x06, 0x01, 0x00, 0x04, 0x0b, 0x08, 0x00, 0x09, 0x00, 0x00, 0x00
        /*0020*/ 	.byte	0x00, 0x00, 0x00, 0x00


//--------------------- .nv.info._ZN3cub18CUB_300001_SM_10006detail11EmptyKernelIvEEvv --------------------------
	.section	.nv.info._ZN3cub18CUB_300001_SM_10006detail11EmptyKernelIvEEvv,"",@"SHT_CUDA_INFO"
	.sectionflags	@""
	.align	4


	//----- nvinfo : EIATTR_CUDA_API_VERSION
	.align		4
        /*0000*/ 	.byte	0x04, 0x37
        /*0002*/ 	.short	(.L_62 - .L_61)
.L_61:
        /*0004*/ 	.word	0x00000082


	//----- nvinfo : EIATTR_SPARSE_MMA_MASK
	.align		4
.L_62:
        /*0008*/ 	.byte	0x03, 0x50
        /*000a*/ 	.short	0x0000


	//----- nvinfo : EIATTR_MAXREG_COUNT
	.align		4
        /*000c*/ 	.byte	0x03, 0x1b
        /*000e*/ 	.short	0x00ff


	//----- nvinfo : EIATTR_MERCURY_ISA_VERSION
	.align		4
        /*0010*/ 	.byte	0x03, 0x5f
        /*0012*/ 	.short	0x0101


	//----- nvinfo : EIATTR_VRC_CTA_INIT_COUNT
	.align		4
        /*0014*/ 	.byte	0x02, 0x4a
	.zero		1
	.zero		1


	//----- nvinfo : EIATTR_EXIT_INSTR_OFFSETS
	.align		4
        /*0018*/ 	.byte	0x04, 0x1c
        /*001a*/ 	.short	(.L_64 - .L_63)


	//   ....[0]....
.L_63:
        /*001c*/ 	.word	0x00000010


	//----- nvinfo : EIATTR_SW_WAR
	.align		4
.L_64:
        /*0020*/ 	.byte	0x04, 0x36
        /*0022*/ 	.short	(.L_66 - .L_65)
.L_65:
        /*0024*/ 	.word	0x00000008
.L_66:


//--------------------- .nv.info._Z11compactKeysPiS_P14KeyOccurrencesi --------------------------
	.section	.nv.info._Z11compactKeysPiS_P14KeyOccurrencesi,"",@"SHT_CUDA_INFO"
	.sectionflags	@""
	.align	4


	//----- nvinfo : EIATTR_CUDA_API_VERSION
	.align		4
        /*0000*/ 	.byte	0x04, 0x37
        /*0002*/ 	.short	(.L_68 - .L_67)
.L_67:
        /*0004*/ 	.word	0x00000082


	//----- nvinfo : EIATTR_KPARAM_INFO
	.align		4
.L_68:
        /*0008*/ 	.byte	0x04, 0x17
        /*000a*/ 	.short	(.L_70 - .L_69)
.L_69:
        /*000c*/ 	.word	0x00000000
        /*0010*/ 	.short	0x0003
        /*0012*/ 	.short	0x0018
        /*0014*/ 	.byte	0x00, 0xf0, 0x11, 0x00


	//----- nvinfo : EIATTR_KPARAM_INFO
	.align		4
.L_70:
        /*0018*/ 	.byte	0x04, 0x17
        /*001a*/ 	.short	(.L_72 - .L_71)
.L_71:
        /*001c*/ 	.word	0x00000000
        /*0020*/ 	.short	0x0002
        /*0022*/ 	.short	0x0010
        /*0024*/ 	.byte	0x00, 0xf5, 0x21, 0x00


	//----- nvinfo : EIATTR_KPARAM_INFO
	.align		4
.L_72:
        /*0028*/ 	.byte	0x04, 0x17
        /*002a*/ 	.short	(.L_74 - .L_73)
.L_73:
        /*002c*/ 	.word	0x00000000
        /*0030*/ 	.short	0x0001
        /*0032*/ 	.short	0x0008
        /*0034*/ 	.byte	0x00, 0xf5, 0x21, 0x00


	//----- nvinfo : EIATTR_KPARAM_INFO
	.align		4
.L_74:
        /*0038*/ 	.byte	0x04, 0x17
        /*003a*/ 	.short	(.L_76 - .L_75)
.L_75:
        /*003c*/ 	.word	0x00000000
        /*0040*/ 	.short	0x0000
        /*0042*/ 	.short	0x0000
        /*0044*/ 	.byte	0x00, 0xf5, 0x21, 0x00


	//----- nvinfo : EIATTR_SPARSE_MMA_MASK
	.align		4
.L_76:
        /*0048*/ 	.byte	0x03, 0x50
        /*004a*/ 	.short	0x0000


	//----- nvinfo : EIATTR_MAXREG_COUNT
	.align		4
        /*004c*/ 	.byte	0x03, 0x1b
        /*004e*/ 	.short	0x00ff


	//----- nvinfo : EIATTR_NUM_BARRIERS
	.align		4
        /*0050*/ 	.byte	0x02, 0x4c
        /*0052*/ 	.byte	0x01
	.zero		1


	//----- nvinfo : EIATTR_MERCURY_ISA_VERSION
	.align		4
        /*0054*/ 	.byte	0x03, 0x5f
        /*0056*/ 	.short	0x0101


	//----- nvinfo : EIATTR_INT_WARP_WIDE_INSTR_OFFSETS
	.align		4
        /*0058*/ 	.byte	0x04, 0x31
        /*005a*/ 	.short	(.L_78 - .L_77)


	//   ....[0]....
.L_77:
        /*005c*/ 	.word	0x000001e0


	//   ....[1]....
        /*0060*/ 	.word	0x00000290


	//   ....[2]....
        /*0064*/ 	.word	0x00000370


	//   ....[3]....
        /*0068*/ 	.word	0x00000420


	//----- nvinfo : EIATTR_VRC_CTA_INIT_COUNT
	.align		4
.L_78:
        /*006c*/ 	.byte	0x02, 0x4a
	.zero		1
	.zero		1


	//----- nvinfo : EIATTR_EXIT_INSTR_OFFSETS
	.align		4
        /*0070*/ 	.byte	0x04, 0x1c
        /*0072*/ 	.short	(.L_80 - .L_79)


	//   ....[0]....
.L_79:
        /*0074*/ 	.word	0x00000070


	//   ....[1]....
        /*0078*/ 	.word	0x00000300


	//   ....[2]....
        /*007c*/ 	.word	0x00000450


	//   ....[3]....
        /*0080*/ 	.word	0x00000480


	//----- nvinfo : EIATTR_CRS_STACK_SIZE
	.align		4
.L_80:
        /*0084*/ 	.byte	0x04, 0x1e
        /*0086*/ 	.short	(.L_82 - .L_81)
.L_81:
        /*0088*/ 	.word	0x00000000


	//----- nvinfo : EIATTR_CBANK_PARAM_SIZE
	.align		4
.L_82:
        /*008c*/ 	.byte	0x03, 0x19
        /*008e*/ 	.short	0x001c


	//----- nvinfo : EIATTR_PARAM_CBANK
	.align		4
        /*0090*/ 	.byte	0x04, 0x0a
        /*0092*/ 	.short	(.L_84 - .L_83)
	.align		4
.L_83:
        /*0094*/ 	.word	index@(.nv.constant0._Z11compactKeysPiS_P14KeyOccurrencesi)
        /*0098*/ 	.short	0x0380
        /*009a*/ 	.short	0x001c


	//----- nvinfo : EIATTR_SW_WAR
	.align		4
.L_84:
        /*009c*/ 	.byte	0x04, 0x36
        /*009e*/ 	.short	(.L_86 - .L_85)
.L_85:
        /*00a0*/ 	.word	0x00000008
.L_86:


//--------------------- .nv.info._Z18initKeyOccurrencesP14KeyOccurrencesi --------------------------
	.section	.nv.info._Z18initKeyOccurrencesP14KeyOccurrencesi,"",@"SHT_CUDA_INFO"
	.sectionflags	@""
	.align	4


	//----- nvinfo : EIATTR_CUDA_API_VERSION
	.align		4
        /*0000*/ 	.byte	0x04, 0x37
        /*0002*/ 	.short	(.L_88 - .L_87)
.L_87:
        /*0004*/ 	.word	0x00000082


	//----- nvinfo : EIATTR_KPARAM_INFO
	.align		4
.L_88:
        /*0008*/ 	.byte	0x04, 0x17
        /*000a*/ 	.short	(.L_90 - .L_89)
.L_89:
        /*000c*/ 	.word	0x00000000
        /*0010*/ 	.short	0x0001
        /*0012*/ 	.short	0x0008
        /*0014*/ 	.byte	0x00, 0xf0, 0x11, 0x00


	//----- nvinfo : EIATTR_KPARAM_INFO
	.align		4
.L_90:
        /*0018*/ 	.byte	0x04, 0x17
        /*001a*/ 	.short	(.L_92 - .L_91)
.L_91:
        /*001c*/ 	.word	0x00000000
        /*0020*/ 	.short	0x0000
        /*0022*/ 	.short	0x0000
        /*0024*/ 	.byte	0x00, 0xf5, 0x21, 0x00


	//----- nvinfo : EIATTR_SPARSE_MMA_MASK
	.align		4
.L_92:
        /*0028*/ 	.byte	0x03, 0x50
        /*002a*/ 	.short	0x0000


	//----- nvinfo : EIATTR_MAXREG_COUNT
	.align		4
        /*002c*/ 	.byte	0x03, 0x1b
        /*002e*/ 	.short	0x00ff


	//----- nvinfo : EIATTR_MERCURY_ISA_VERSION
	.align		4
        /*0030*/ 	.byte	0x03, 0x5f
        /*0032*/ 	.short	0x0101


	//----- nvinfo : EIATTR_VRC_CTA_INIT_COUNT
	.align		4
        /*0034*/ 	.byte	0x02, 0x4a
	.zero		1
	.zero		1


	//----- nvinfo : EIATTR_EXIT_INSTR_OFFSETS
	.align		4
        /*0038*/ 	.byte	0x04, 0x1c
        /*003a*/ 	.short	(.L_94 - .L_93)


	//   ....[0]....
.L_93:
        /*003c*/ 	.word	0x00000070


	//   ....[1]....
        /*0040*/ 	.word	0x00000180


	//----- nvinfo : EIATTR_CBANK_PARAM_SIZE
	.align		4
.L_94:
        /*0044*/ 	.byte	0x03, 0x19
        /*0046*/ 	.short	0x000c


	//----- nvinfo : EIATTR_PARAM_CBANK
	.align		4
        /*0048*/ 	.byte	0x04, 0x0a
        /*004a*/ 	.short	(.L_96 - .L_95)
	.align		4
.L_95:
        /*004c*/ 	.word	index@(.nv.constant0._Z18initKeyOccurrencesP14KeyOccurrencesi)
        /*0050*/ 	.short	0x0380
        /*0052*/ 	.short	0x000c


	//----- nvinfo : EIATTR_SW_WAR
	.align		4
.L_96:
        /*0054*/ 	.byte	0x04, 0x36
        /*0056*/ 	.short	(.L_98 - .L_97)
.L_97:
        /*0058*/ 	.word	0x00000008
.L_98:


//--------------------- .nv.callgraph             --------------------------
	.section	.nv.callgraph,"",@"SHT_CUDA_CALLGRAPH"
	.align	4
	.sectionentsize	8
	.align		4
        /*0000*/ 	.word	0x00000000
	.align		4
        /*0004*/ 	.word	0xffffffff
	.align		4
        /*0008*/ 	.word	0x00000000
	.align		4
        /*000c*/ 	.word	0xfffffffe
	.align		4
        /*0010*/ 	.word	0x00000000
	.align		4
        /*0014*/ 	.word	0xfffffffd
	.align		4
        /*0018*/ 	.word	0x00000000
	.align		4
        /*001c*/ 	.word	0xfffffffc


//--------------------- .nv.constant4             --------------------------
	.section	.nv.constant4,"a",@progbits
	.align	8
	.align		8
.nv.constant4:
        /*0000*/ 	.dword	_ZN34_INTERNAL_bb001b2e_4_k_cu_972d9f594cuda3std3__45__cpo5beginE
	.align		8
        /*0008*/ 	.dword	_ZN34_INTERNAL_bb001b2e_4_k_cu_972d9f594cuda3std3__45__cpo3endE
	.align		8
        /*0010*/ 	.dword	_ZN34_INTERNAL_bb001b2e_4_k_cu_972d9f594cuda3std3__45__cpo6cbeginE
	.align		8
        /*0018*/ 	.dword	_ZN34_INTERNAL_bb001b2e_4_k_cu_972d9f594cuda3std3__45__cpo4cendE
	.align		8
        /*0020*/ 	.dword	_ZN34_INTERNAL_bb001b2e_4_k_cu_972d9f594cuda3std3__45__cpo6rbeginE
	.align		8
        /*0028*/ 	.dword	_ZN34_INTERNAL_bb001b2e_4_k_cu_972d9f594cuda3std3__45__cpo4rendE
	.align		8
        /*0030*/ 	.dword	_ZN34_INTERNAL_bb001b2e_4_k_cu_972d9f594cuda3std3__45__cpo7crbeginE
	.align		8
        /*0038*/ 	.dword	_ZN34_INTERNAL_bb001b2e_4_k_cu_972d9f594cuda3std3__45__cpo5crendE
	.align		8
        /*0040*/ 	.dword	_ZN34_INTERNAL_bb001b2e_4_k_cu_972d9f594cuda3std3__436_GLOBAL__N__bb001b2e_4_k_cu_972d9f596ignoreE
	.align		8
        /*0048*/ 	.dword	_ZN34_INTERNAL_bb001b2e_4_k_cu_972d9f594cuda3std3__419piecewise_constructE
	.align		8
        /*0050*/ 	.dword	_ZN34_INTERNAL_bb001b2e_4_k_cu_972d9f594cuda3std3__48in_placeE
	.align		8
        /*0058*/ 	.dword	_ZN34_INTERNAL_bb001b2e_4_k_cu_972d9f594cuda3std3__420unreachable_sentinelE
	.align		8
        /*0060*/ 	.dword	_ZN34_INTERNAL_bb001b2e_4_k_cu_972d9f594cuda3std3__47nulloptE
	.align		8
        /*0068*/ 	.dword	_ZN34_INTERNAL_bb001b2e_4_k_cu_972d9f594cuda3std3__48unexpectE
	.align		8
        /*0070*/ 	.dword	_ZN34_INTERNAL_bb001b2e_4_k_cu_972d9f594cuda3std6ranges3__45__cpo4swapE
	.align		8
        /*0078*/ 	.dword	_ZN34_INTERNAL_bb001b2e_4_k_cu_972d9f594cuda3std6ranges3__45__cpo9iter_moveE
	.align		8
        /*0080*/ 	.dword	_ZN34_INTERNAL_bb001b2e_4_k_cu_972d9f594cuda3std6ranges3__45__cpo5beginE
	.align		8
        /*0088*/ 	.dword	_ZN34_INTERNAL_bb001b2e_4_k_cu_972d9f594cuda3std6ranges3__45__cpo3endE
	.align		8
        /*0090*/ 	.dword	_ZN34_INTERNAL_bb001b2e_4_k_cu_972d9f594cuda3std6ranges3__45__cpo6cbeginE
	.align		8
        /*0098*/ 	.dword	_ZN34_INTERNAL_bb001b2e_4_k_cu_972d9f594cuda3std6ranges3__45__cpo4cendE
	.align		8
        /*00a0*/ 	.dword	_ZN34_INTERNAL_bb001b2e_4_k_cu_972d9f594cuda3std6ranges3__45__cpo7advanceE
	.align		8
        /*00a8*/ 	.dword	_ZN34_INTERNAL_bb001b2e_4_k_cu_972d9f594cuda3std6ranges3__45__cpo9iter_swapE
	.align		8
        /*00b0*/ 	.dword	_ZN34_INTERNAL_bb001b2e_4_k_cu_972d9f594cuda3std6ranges3__45__cpo4nextE
	.align		8
        /*00b8*/ 	.dword	_ZN34_INTERNAL_bb001b2e_4_k_cu_972d9f594cuda3std6ranges3__45__cpo4prevE
	.align		8
        /*00c0*/ 	.dword	_ZN34_INTERNAL_bb001b2e_4_k_cu_972d9f594cuda3std6ranges3__45__cpo4dataE
	.align		8
        /*00c8*/ 	.dword	_ZN34_INTERNAL_bb001b2e_4_k_cu_972d9f594cuda3std6ranges3__45__cpo5cdataE
	.align		8
        /*00d0*/ 	.dword	_ZN34_INTERNAL_bb001b2e_4_k_cu_972d9f594cuda3std6ranges3__45__cpo4sizeE
	.align		8
        /*00d8*/ 	.dword	_ZN34_INTERNAL_bb001b2e_4_k_cu_972d9f594cuda3std6ranges3__45__cpo5ssizeE
	.align		8
        /*00e0*/ 	.dword	_ZN34_INTERNAL_bb001b2e_4_k_cu_972d9f594cuda3std6ranges3__45__cpo8distanceE
	.align		8
        /*00e8*/ 	.dword	_ZN34_INTERNAL_bb001b2e_4_k_cu_972d9f596thrust24THRUST_300001_SM_1000_NS8cuda_cub3parE
	.align		8
        /*00f0*/ 	.dword	_ZN34_INTERNAL_bb001b2e_4_k_cu_972d9f596thrust24THRUST_300001_SM_1000_NS8cuda_cub10par_nosyncE
	.align		8
        /*00f8*/ 	.dword	_ZN34_INTERNAL_bb001b2e_4_k_cu_972d9f596thrust24THRUST_300001_SM_1000_NS6system6detail10sequential3seqE
	.align		8
        /*0100*/ 	.dword	_ZN34_INTERNAL_bb001b2e_4_k_cu_972d9f596thrust24THRUST_300001_SM_1000_NS12placeholders2_1E
	.align		8
        /*0108*/ 	.dword	_ZN34_INTERNAL_bb001b2e_4_k_cu_972d9f596thrust24THRUST_300001_SM_1000_NS12placeholders2_2E
	.align		8
        /*0110*/ 	.dword	_ZN34_INTERNAL_bb001b2e_4_k_cu_972d9f596thrust24THRUST_300001_SM_1000_NS12placeholders2_3E
	.align		8
        /*0118*/ 	.dword	_ZN34_INTERNAL_bb001b2e_4_k_cu_972d9f596thrust24THRUST_300001_SM_1000_NS12placeholders2_4E
	.align		8
        /*0120*/ 	.dword	_ZN34_INTERNAL_bb001b2e_4_k_cu_972d9f596thrust24THRUST_300001_SM_1000_NS12placeholders2_5E
	.align		8
        /*0128*/ 	.dword	_ZN34_INTERNAL_bb001b2e_4_k_cu_972d9f596thrust24THRUST_300001_SM_1000_NS12placeholders2_6E
	.align		8
        /*0130*/ 	.dword	_ZN34_INTERNAL_bb001b2e_4_k_cu_972d9f596thrust24THRUST_300001_SM_1000_NS12placeholders2_7E
	.align		8
        /*0138*/ 	.dword	_ZN34_INTERNAL_bb001b2e_4_k_cu_972d9f596thrust24THRUST_300001_SM_1000_NS12placeholders2_8E
	.align		8
        /*0140*/ 	.dword	_ZN34_INTERNAL_bb001b2e_4_k_cu_972d9f596thrust24THRUST_300001_SM_1000_NS12placeholders2_9E
	.align		8
        /*0148*/ 	.dword	_ZN34_INTERNAL_bb001b2e_4_k_cu_972d9f596thrust24THRUST_300001_SM_1000_NS12placeholders3_10E
	.align		8
        /*0150*/ 	.dword	_ZN34_INTERNAL_bb001b2e_4_k_cu_972d9f596thrust24THRUST_300001_SM_1000_NS3seqE


//--------------------- .text._ZN3cub18CUB_300001_SM_10006detail11EmptyKernelIvEEvv --------------------------
	.section	.text._ZN3cub18CUB_300001_SM_10006detail11EmptyKernelIvEEvv,"ax",@progbits
	.align	128
        .global         _ZN3cub18CUB_300001_SM_10006detail11EmptyKernelIvEEvv
        .type           _ZN3cub18CUB_300001_SM_10006detail11EmptyKernelIvEEvv,@function
        .size           _ZN3cub18CUB_300001_SM_10006detail11EmptyKernelIvEEvv,(.L_x_6 - _ZN3cub18CUB_300001_SM_10006detail11EmptyKernelIvEEvv)
        .other          _ZN3cub18CUB_300001_SM_10006detail11EmptyKernelIvEEvv,@"STO_CUDA_ENTRY STV_DEFAULT"
_ZN3cub18CUB_300001_SM_10006detail11EmptyKernelIvEEvv:
.text._ZN3cub18CUB_300001_SM_10006detail11EmptyKernelIvEEvv:
[----:B------:R-:W-:Y:S01]  /*0000*/  LDC R1, c[0x0][0x37c] ;  /* 0x0000df00ff017b82 */ /* 0x000fe20000000800 */
[----:B------:R-:W-:Y:S05]  /*0010*/  EXIT ;  /* 0x000000000000794d */ /* 0x000fea0003800000 */
.L_x_0:
[----:B------:R-:W-:-:S00]  /*0020*/  BRA `(.L_x_0) ;  /* 0xfffffffc00fc7947 */ /* 0x000fc0000383ffff */
[----:B------:R-:W-:-:S00]  /*0030*/  NOP ;  /* 0x0000000000007918 */ /* 0x000fc00000000000 */
        /* <DEDUP_REMOVED lines=12> */
.L_x_6:


//--------------------- .text._Z11compactKeysPiS_P14KeyOccurrencesi --------------------------
	.section	.text._Z11compactKeysPiS_P14KeyOccurrencesi,"ax",@progbits
	.align	128
        .global         _Z11compactKeysPiS_P14KeyOccurrencesi
        .type           _Z11compactKeysPiS_P14KeyOccurrencesi,@function
        .size           _Z11compactKeysPiS_P14KeyOccurrencesi,(.L_x_7 - _Z11compactKeysPiS_P14KeyOccurrencesi)
        .other          _Z11compactKeysPiS_P14KeyOccurrencesi,@"STO_CUDA_ENTRY STV_DEFAULT"
_Z11compactKeysPiS_P14KeyOccurrencesi:
.text._Z11compactKeysPiS_P14KeyOccurrencesi:
[----:B------:R-:W-:Y:S01]  /*0000*/  LDC R1, c[0x0][0x37c] ;  /* 0x0000df00ff017b82 */ /* 0x000fe20000000800 */
[----:B------:R-:W0:Y:S07]  /*0010*/  S2R R0, SR_TID.X ;  /* 0x0000000000007919 */ /* 0x000e2e0000002100 */
[----:B------:R-:W0:Y:S01]  /*0020*/  S2UR UR4, SR_CTAID.X ;  /* 0x00000000000479c3 */ /* 0x000e220000002500 */
[----:B------:R-:W1:Y:S07]  /*0030*/  LDCU UR5, c[0x0][0x398] ;  /* 0x00007300ff0577ac */ /* 0x000e6e0008000800 */
[----:B------:R-:W0:Y:S02]  /*0040*/  LDC R7, c[0x0][0x360] ;  /* 0x0000d800ff077b82 */ /* 0x000e240000000800 */
[----:B0-----:R-:W-:-:S05]  /*0050*/  IMAD R7, R7, UR4, R0 ;  /* 0x0000000407077c24 */ /* 0x001fca000f8e0200 */
[----:B-1----:R-:W-:-:S13]  /*0060*/  ISETP.GE.AND P0, PT, R7, UR5, PT ;  /* 0x0000000507007c0c */ /* 0x002fda000bf06270 */
[----:B------:R-:W-:Y:S05]  /*0070*/  @P0 EXIT ;  /* 0x000000000000094d */ /* 0x000fea0003800000 */
[----:B------:R-:W-:Y:S01]  /*0080*/  ISETP.NE.AND P0, PT, R0, RZ, PT ;  /* 0x000000ff0000720c */ /* 0x000fe20003f05270 */
[----:B------:R-:W0:Y:S01]  /*0090*/  LDC.64 R4, c[0x0][0x388] ;  /* 0x0000e200ff047b82 */ /* 0x000e220000000a00 */
[----:B------:R-:W1:Y:S07]  /*00a0*/  LDCU.64 UR6, c[0x0][0x358] ;  /* 0x00006b00ff0677ac */ /* 0x000e6e0008000a00 */
[----:B------:R-:W2:Y:S04]  /*00b0*/  LDC.64 R2, c[0x0][0x380] ;  /* 0x0000e000ff027b82 */ /* 0x000ea80000000a00 */
[----:B------:R-:W3:Y:S01]  /*00c0*/  @!P0 S2R R9, SR_CgaCtaId ;  /* 0x0000000000098919 */ /* 0x000ee20000008800 */
[----:B------:R-:W-:Y:S01]  /*00d0*/  @!P0 MOV R0, 0x400 ;  /* 0x0000040000008802 */ /* 0x000fe20000000f00 */
[----:B0-----:R-:W-:-:S04]  /*00e0*/  IMAD.WIDE R4, R7, 0x4, R4 ;  /* 0x0000000407047825 */ /* 0x001fc800078e0204 */
[----:B--2---:R-:W-:Y:S01]  /*00f0*/  IMAD.WIDE R2, R7, 0x4, R2 ;  /* 0x0000000407027825 */ /* 0x004fe200078e0202 */
[----:B---3--:R-:W-:-:S05]  /*0100*/  @!P0 LEA R6, R9, R0, 0x18 ;  /* 0x0000000009068211 */ /* 0x008fca00078ec0ff */
[----:B------:R0:W-:Y:S01]  /*0110*/  @!P0 STS [R6], RZ ;  /* 0x000000ff06008388 */ /* 0x0001e20000000800 */
[----:B------:R-:W-:Y:S06]  /*0120*/  BAR.SYNC.DEFER_BLOCKING 0x0 ;  /* 0x0000000000007b1d */ /* 0x000fec0000010000 */
[----:B-1----:R0:W5:Y:S04]  /*0130*/  LDG.E R0, desc[UR6][R4.64] ;  /* 0x0000000604007981 */ /* 0x002168000c1e1900 */
[----:B------:R0:W5:Y:S01]  /*0140*/  LDG.E R9, desc[UR6][R2.64] ;  /* 0x0000000602097981 */ /* 0x000162000c1e1900 */
[----:B------:R-:W-:Y:S01]  /*0150*/  ISETP.NE.AND P0, PT, R7, RZ, PT ;  /* 0x000000ff0700720c */ /* 0x000fe20003f05270 */
[----:B------:R-:W-:-:S12]  /*0160*/  BSSY.RECONVERGENT B0, `(.L_x_1) ;  /* 0x0000005000007945 */ /* 0x000fd80003800200 */
[----:B0-----:R-:W-:Y:S05]  /*0170*/  @!P0 BRA `(.L_x_2) ;  /* 0x00000000000c8947 */ /* 0x001fea0003800000 */
[----:B------:R-:W2:Y:S02]  /*0180*/  LDG.E R2, desc[UR6][R2.64+-0x4] ;  /* 0xfffffc0602027981 */ /* 0x000ea4000c1e1900 */
[----:B--2--5:R-:W-:-:S13]  /*0190*/  ISETP.NE.AND P0, PT, R9, R2, PT ;  /* 0x000000020900720c */ /* 0x024fda0003f05270 */
[----:B------:R-:W-:Y:S05]  /*01a0*/  @!P0 BRA `(.L_x_3) ;  /* 0x0000000000588947 */ /* 0x000fea0003800000 */
.L_x_2:
[----:B------:R-:W-:Y:S05]  /*01b0*/  BSYNC.RECONVERGENT B0 ;  /* 0x0000000000007941 */ /* 0x000fea0003800200 */
.L_x_1:
[----:B------:R-:W0:Y:S01]  /*01c0*/  S2R R3, SR_LANEID ;  /* 0x0000000000037919 */ /* 0x000e220000000000 */
[----:B------:R-:W1:Y:S01]  /*01d0*/  S2UR UR5, SR_CgaCtaId ;  /* 0x00000000000579c3 */ /* 0x000e620000008800 */
[----:B------:R-:W-:Y:S01]  /*01e0*/  VOTEU.ANY UR8, UPT, PT ;  /* 0x0000000000087886 */ /* 0x000fe200038e0100 */
[----:B------:R-:W-:Y:S01]  /*01f0*/  UMOV UR4, 0x400 ;  /* 0x0000040000047882 */ /* 0x000fe20000000000 */
[----:B------:R-:W0:Y:S01]  /*0200*/  FLO.U32 R6, UR8 ;  /* 0x0000000800067d00 */ /* 0x000e2200080e0000 */
[----:B------:R-:W2:Y:S07]  /*0210*/  S2R R8, SR_LTMASK ;  /* 0x0000000000087919 */ /* 0x000eae0000003900 */
[----:B------:R-:W3:Y:S01]  /*0220*/  POPC R4, UR8 ;  /* 0x0000000800047d09 */ /* 0x000ee20008000000 */
[----:B-1----:R-:W-:Y:S01]  /*0230*/  ULEA UR4, UR5, UR4, 0x18 ;  /* 0x0000000405047291 */ /* 0x002fe2000f8ec0ff */
[----:B0-----:R-:W-:-:S02]  /*0240*/  ISETP.EQ.U32.AND P0, PT, R6, R3, PT ;  /* 0x000000030600720c */ /* 0x001fc40003f02070 */
[----:B------:R-:W0:Y:S01]  /*0250*/  LDC.64 R2, c[0x0][0x390] ;  /* 0x0000e400ff027b82 */ /* 0x000e220000000a00 */
[----:B--2---:R-:W-:-:S06]  /*0260*/  LOP3.LUT R8, R8, UR8, RZ, 0xc0, !PT ;  /* 0x0000000808087c12 */ /* 0x004fcc000f8ec0ff */
[----:B------:R-:W1:Y:S04]  /*0270*/  POPC R8, R8 ;  /* 0x0000000800087309 */ /* 0x000e680000000000 */
[----:B---3--:R-:W2:Y:S04]  /*0280*/  @P0 ATOMS.ADD R7, [UR4], R4 ;  /* 0x00000004ff07098c */ /* 0x008ea80008000004 */
[----:B--2---:R-:W1:Y:S02]  /*0290*/  SHFL.IDX PT, R5, R7, R6, 0x1f ;  /* 0x00001f0607057589 */ /* 0x004e6400000e0000 */
[----:B-1----:R-:W-:-:S04]  /*02a0*/  IMAD.IADD R5, R5, 0x1, R8 ;  /* 0x0000000105057824 */ /* 0x002fc800078e0208 */
[----:B0-----:R-:W-:-:S04]  /*02b0*/  IMAD.WIDE R2, R5, 0x30, R2 ;  /* 0x0000003005027825 */ /* 0x001fc800078e0202 */
[----:B------:R-:W-:Y:S01]  /*02c0*/  IMAD.MOV.U32 R5, RZ, RZ, 0x1 ;  /* 0x00000001ff057424 */ /* 0x000fe200078e00ff */
[----:B-----5:R-:W-:Y:S04]  /*02d0*/  STG.E desc[UR6][R2.64], R9 ;  /* 0x0000000902007986 */ /* 0x020fe8000c101906 */
[----:B------:R-:W-:Y:S04]  /*02e0*/  STG.E desc[UR6][R2.64+0x4], R0 ;  /* 0x0000040002007986 */ /* 0x000fe8000c101906 */
[----:B------:R-:W-:Y:S01]  /*02f0*/  STG.E desc[UR6][R2.64+0x2c], R5 ;  /* 0x00002c0502007986 */ /* 0x000fe2000c101906 */
[----:B------:R-:W-:Y:S05]  /*0300*/  EXIT ;  /* 0x000000000000794d */ /* 0x000fea0003800000 */
.L_x_3:
[----:B------:R-:W0:Y:S01]  /*0310*/  S2UR UR5, SR_CgaCtaId ;  /* 0x00000000000579c3 */ /* 0x000e220000008800 */
[----:B------:R-:W-:Y:S01]  /*0320*/  UMOV UR4, 0x400 ;  /* 0x0000040000047882 */ /* 0x000fe20000000000 */
[----:B------:R-:W1:Y:S06]  /*0330*/  S2R R7, SR_LANEID ;  /* 0x0000000000077919 */ /* 0x000e6c0000000000 */
[----:B------:R-:W2:Y:S01]  /*0340*/  LDC.64 R2, c[0x0][0x390] ;  /* 0x0000e400ff027b82 */ /* 0x000ea20000000a00 */
[----:B0-----:R-:W-:-:S09]  /*0350*/  ULEA UR4, UR5, UR4, 0x18 ;  /* 0x0000000405047291 */ /* 0x001fd2000f8ec0ff */
[----:B------:R-:W2:Y:S01]  /*0360*/  LDS R5, [UR4] ;  /* 0x00000004ff057984 */ /* 0x000ea20008000800 */
[----:B------:R-:W-:Y:S02]  /*0370*/  VOTEU.ANY UR4, UPT, PT ;  /* 0x0000000000047886 */ /* 0x000fe400038e0100 */
[----:B------:R-:W1:Y:S08]  /*0380*/  FLO.U32 R6, UR4 ;  /* 0x0000000400067d00 */ /* 0x000e7000080e0000 */
[----:B------:R-:W0:Y:S01]  /*0390*/  POPC R9, UR4 ;  /* 0x0000000400097d09 */ /* 0x000e220008000000 */
[----:B-1----:R-:W-:Y:S01]  /*03a0*/  ISETP.EQ.U32.AND P0, PT, R6, R7, PT ;  /* 0x000000070600720c */ /* 0x002fe20003f02070 */
[----:B--2---:R-:W-:-:S12]  /*03b0*/  IMAD.WIDE R2, R5, 0x30, R2 ;  /* 0x0000003005027825 */ /* 0x004fd800078e0202 */
[----:B0-----:R-:W2:Y:S01]  /*03c0*/  @P0 ATOMG.E.ADD.STRONG.GPU PT, R9, desc[UR6][R2.64+-0x4], R9 ;  /* 0xfffffc09020909a8 */ /* 0x001ea200081ef106 */
[----:B------:R-:W-:Y:S01]  /*03d0*/  IADD3 R4, P1, PT, R2, 0x2c, RZ ;  /* 0x0000002c02047810 */ /* 0x000fe20007f3e0ff */
[----:B------:R-:W0:Y:S04]  /*03e0*/  S2R R8, SR_LTMASK ;  /* 0x0000000000087919 */ /* 0x000e280000003900 */
[----:B------:R-:W-:Y:S01]  /*03f0*/  IMAD.X R5, RZ, RZ, R3, P1 ;  /* 0x000000ffff057224 */ /* 0x000fe200008e0603 */
[----:B0-----:R-:W-:-:S06]  /*0400*/  LOP3.LUT R8, R8, UR4, RZ, 0xc0, !PT ;  /* 0x0000000408087c12 */ /* 0x001fcc000f8ec0ff */
[----:B------:R-:W0:Y:S01]  /*0410*/  POPC R8, R8 ;  /* 0x0000000800087309 */ /* 0x000e220000000000 */
[----:B--2---:R-:W0:Y:S02]  /*0420*/  SHFL.IDX PT, R7, R9, R6, 0x1f ;  /* 0x00001f0609077589 */ /* 0x004e2400000e0000 */
[----:B0-----:R-:W-:-:S05]  /*0430*/  IMAD.IADD R7, R7, 0x1, R8 ;  /* 0x0000000107077824 */ /* 0x001fca00078e0208 */
[----:B------:R-:W-:-:S13]  /*0440*/  ISETP.GT.AND P0, PT, R7, 0x9, PT ;  /* 0x000000090700780c */ /* 0x000fda0003f04270 */
[----:B------:R-:W-:Y:S05]  /*0450*/  @P0 EXIT ;  /* 0x000000000000094d */ /* 0x000fea0003800000 */
[----:B------:R-:W-:-:S05]  /*0460*/  IMAD.WIDE R2, R7, 0x4, R4 ;  /* 0x0000000407027825 */ /* 0x000fca00078e0204 */
[----:B------:R-:W-:Y:S01]  /*0470*/  STG.E desc[UR6][R2.64+-0x58], R0 ;  /* 0xffffa80002007986 */ /* 0x000fe2000c101906 */
[----:B------:R-:W-:Y:S05]  /*0480*/  EXIT ;  /* 0x000000000000794d */ /* 0x000fea0003800000 */
.L_x_4:
        /* <DEDUP_REMOVED lines=15> */
.L_x_7:


//--------------------- .text._Z18initKeyOccurrencesP14KeyOccurrencesi --------------------------
	.section	.text._Z18initKeyOccurrencesP14KeyOccurrencesi,"ax",@progbits
	.align	128
        .global         _Z18initKeyOccurrencesP14KeyOccurrencesi
        .type           _Z18initKeyOccurrencesP14KeyOccurrencesi,@function
        .size           _Z18initKeyOccurrencesP14KeyOccurrencesi,(.L_x_8 - _Z18initKeyOccurrencesP14KeyOccurrencesi)
        .other          _Z18initKeyOccurrencesP14KeyOccurrencesi,@"STO_CUDA_ENTRY STV_DEFAULT"
_Z18initKeyOccurrencesP14KeyOccurrencesi:
.text._Z18initKeyOccurrencesP14KeyOccurrencesi:
        /* <DEDUP_REMOVED lines=8> */
[----:B------:R-:W0:Y:S01]  /*0080*/  LDC.64 R2, c[0x0][0x380] ;  /* 0x0000e000ff027b82 */ /* 0x000e220000000a00 */
[----:B------:R-:W1:Y:S01]  /*0090*/  LDCU.64 UR4, c[0x0][0x358] ;  /* 0x00006b00ff0477ac */ /* 0x000e620008000a00 */
[----:B------:R-:W-:Y:S01]  /*00a0*/  MOV R7, 0xffffffff ;  /* 0xffffffff00077802 */ /* 0x000fe20000000f00 */
[----:B0-----:R-:W-:-:S05]  /*00b0*/  IMAD.WIDE R2, R5, 0x30, R2 ;  /* 0x0000003005027825 */ /* 0x001fca00078e0202 */
[----:B-1----:R-:W-:Y:S04]  /*00c0*/  STG.E desc[UR4][R2.64], R7 ;  /* 0x0000000702007986 */ /* 0x002fe8000c101904 */
[----:B------:R-:W-:Y:S04]  /*00d0*/  STG.E desc[UR4][R2.64+0x4], R7 ;  /* 0x0000040702007986 */ /* 0x000fe8000c101904 */
        /* <DEDUP_REMOVED lines=9> */
[----:B------:R-:W-:Y:S01]  /*0170*/  STG.E desc[UR4][R2.64+0x2c], RZ ;  /* 0x00002cff02007986 */ /* 0x000fe2000c101904 */
[----:B------:R-:W-:Y:S05]  /*0180*/  EXIT ;  /* 0x000000000000794d */ /* 0x000fea0003800000 */
.L_x_5:
        /* <DEDUP_REMOVED lines=15> */
.L_x_8:


//--------------------- .nv.shared.reserved.0     --------------------------
	.section	.nv.shared.reserved.0,"aw",@nobits
	.weak		__nv_reservedSMEM_offset_0_alias
	.size		__nv_reservedSMEM_offset_0_alias, 0, 64
	.other		__nv_reservedSMEM_offset_0_alias,@"STO_CUDA_RESERVED_SHARED STV_DEFAULT"
__nv_reservedSMEM_offset_0_alias:
	.zero		0
	.zero		64


//--------------------- .nv.global                --------------------------
	.section	.nv.global,"aw",@nobits
.nv.global:
	.type		_ZN34_INTERNAL_bb001b2e_4_k_cu_972d9f596thrust24THRUST_300001_SM_1000_NS3seqE,@object
	.size		_ZN34_INTERNAL_bb001b2e_4_k_cu_972d9f596thrust24THRUST_300001_SM_1000_NS3seqE,(_ZN34_INTERNAL_bb001b2e_4_k_cu_972d9f594cuda3std3__48in_placeE - _ZN34_INTERNAL_bb001b2e_4_k_cu_972d9f596thrust24THRUST_300001_SM_1000_NS3seqE)
_ZN34_INTERNAL_bb001b2e_4_k_cu_972d9f596thrust24THRUST_300001_SM_1000_NS3seqE:
	.zero		1
	.type		_ZN34_INTERNAL_bb001b2e_4_k_cu_972d9f594cuda3std3__48in_placeE,@object
	.size		_ZN34_INTERNAL_bb001b2e_4_k_cu_972d9f594cuda3std3__48in_placeE,(_ZN34_INTERNAL_bb001b2e_4_k_cu_972d9f594cuda3std6ranges3__45__cpo4sizeE - _ZN34_INTERNAL_bb001b2e_4_k_cu_972d9f594cuda3std3__48in_placeE)
_ZN34_INTERNAL_bb001b2e_4_k_cu_972d9f594cuda3std3__48in_placeE:
	.zero		1
	.type		_ZN34_INTERNAL_bb001b2e_4_k_cu_972d9f594cuda3std6ranges3__45__cpo4sizeE,@object
	.size		_ZN34_INTERNAL_bb001b2e_4_k_cu_972d9f594cuda3std6ranges3__45__cpo4sizeE,(_ZN34_INTERNAL_bb001b2e_4_k_cu_972d9f596thrust24THRUST_300001_SM_1000_NS12placeholders2_3E - _ZN34_INTERNAL_bb001b2e_4_k_cu_972d9f594cuda3std6ranges3__45__cpo4sizeE)
_ZN34_INTERNAL_bb001b2e_4_k_cu_972d9f594cuda3std6ranges3__45__cpo4sizeE:
	.zero		1
	.type		_ZN34_INTERNAL_bb001b2e_4_k_cu_972d9f596thrust24THRUST_300001_SM_1000_NS12placeholders2_3E,@object
	.size		_ZN34_INTERNAL_bb001b2e_4_k_cu_972d9f596thrust24THRUST_300001_SM_1000_NS12placeholders2_3E,(_ZN34_INTERNAL_bb001b2e_4_k_cu_972d9f594cuda3std3__45__cpo6cbeginE - _ZN34_INTERNAL_bb001b2e_4_k_cu_972d9f596thrust24THRUST_300001_SM_1000_NS12placeholders2_3E)
_ZN34_INTERNAL_bb001b2e_4_k_cu_972d9f596thrust24THRUST_300001_SM_1000_NS12placeholders2_3E:
	.zero		1
	.type		_ZN34_INTERNAL_bb001b2e_4_k_cu_972d9f594cuda3std3__45__cpo6cbeginE,@object
	.size		_ZN34_INTERNAL_bb001b2e_4_k_cu_972d9f594cuda3std3__45__cpo6cbeginE,(_ZN34_INTERNAL_bb001b2e_4_k_cu_972d9f594cuda3std6ranges3__45__cpo6cbeginE - _ZN34_INTERNAL_bb001b2e_4_k_cu_972d9f594cuda3std3__45__cpo6cbeginE)
_ZN34_INTERNAL_bb001b2e_4_k_cu_972d9f594cuda3std3__45__cpo6cbeginE:
	.zero		1
	.type		_ZN34_INTERNAL_bb001b2e_4_k_cu_972d9f594cuda3std6ranges3__45__cpo6cbeginE,@object
	.size		_ZN34_INTERNAL_bb001b2e_4_k_cu_972d9f594cuda3std6ranges3__45__cpo6cbeginE,(_ZN34_INTERNAL_bb001b2e_4_k_cu_972d9f596thrust24THRUST_300001_SM_1000_NS12placeholders2_7E - _ZN34_INTERNAL_bb001b2e_4_k_cu_972d9f594cuda3std6ranges3__45__cpo6cbeginE)
_ZN34_INTERNAL_bb001b2e_4_k_cu_972d9f594cuda3std6ranges3__45__cpo6cbeginE:
	.zero		1
	.type		_ZN34_INTERNAL_bb001b2e_4_k_cu_972d9f596thrust24THRUST_300001_SM_1000_NS12placeholders2_7E,@object
	.size		_ZN34_INTERNAL_bb001b2e_4_k_cu_972d9f596thrust24THRUST_300001_SM_1000_NS12placeholders2_7E,(_ZN34_INTERNAL_bb001b2e_4_k_cu_972d9f594cuda3std3__45__cpo7crbeginE - _ZN34_INTERNAL_bb001b2e_4_k_cu_972d9f596thrust24THRUST_300001_SM_1000_NS12placeholders2_7E)
_ZN34_INTERNAL_bb001b2e_4_k_cu_972d9f596thrust24THRUST_300001_SM_1000_NS12placeholders2_7E:
	.zero		1
	.type		_ZN34_INTERNAL_bb001b2e_4_k_cu_972d9f594cuda3std3__45__cpo7crbeginE,@object
	.size		_ZN34_INTERNAL_bb001b2e_4_k_cu_972d9f594cuda3std3__45__cpo7crbeginE,(_ZN34_INTERNAL_bb001b2e_4_k_cu_972d9f594cuda3std6ranges3__45__cpo4nextE - _ZN34_INTERNAL_bb001b2e_4_k_cu_972d9f594cuda3std3__45__cpo7crbeginE)
_ZN34_INTERNAL_bb001b2e_4_k_cu_972d9f594cuda3std3__45__cpo7crbeginE:
	.zero		1
	.type		_ZN34_INTERNAL_bb001b2e_4_k_cu_972d9f594cuda3std6ranges3__45__cpo4nextE,@object
	.size		_ZN34_INTERNAL_bb001b2e_4_k_cu_972d9f594cuda3std6ranges3__45__cpo4nextE,(_ZN34_INTERNAL_bb001b2e_4_k_cu_972d9f594cuda3std6ranges3__45__cpo4swapE - _ZN34_INTERNAL_bb001b2e_4_k_cu_972d9f594cuda3std6ranges3__45__cpo4nextE)
_ZN34_INTERNAL_bb001b2e_4_k_cu_972d9f594cuda3std6ranges3__45__cpo4nextE:
	.zero		1
	.type		_ZN34_INTERNAL_bb001b2e_4_k_cu_972d9f594cuda3std6ranges3__45__cpo4swapE,@object
	.size		_ZN34_INTERNAL_bb001b2e_4_k_cu_972d9f594cuda3std6ranges3__45__cpo4swapE,(_ZN34_INTERNAL_bb001b2e_4_k_cu_972d9f596thrust24THRUST_300001_SM_1000_NS8cuda_cub10par_nosyncE - _ZN34_INTERNAL_bb001b2e_4_k_cu_972d9f594cuda3std6ranges3__45__cpo4swapE)
_ZN34_INTERNAL_bb001b2e_4_k_cu_972d9f594cuda3std6ranges3__45__cpo4swapE:
	.zero		1
	.type		_ZN34_INTERNAL_bb001b2e_4_k_cu_972d9f596thrust24THRUST_300001_SM_1000_NS8cuda_cub10par_nosyncE,@object
	.size		_ZN34_INTERNAL_bb001b2e_4_k_cu_972d9f596thrust24THRUST_300001_SM_1000_NS8cuda_cub10par_nosyncE,(_ZN34_INTERNAL_bb001b2e_4_k_cu_972d9f596thrust24THRUST_300001_SM_1000_NS12placeholders2_9E - _ZN34_INTERNAL_bb001b2e_4_k_cu_972d9f596thrust24THRUST_300001_SM_1000_NS8cuda_cub10par_nosyncE)
_ZN34_INTERNAL_bb001b2e_4_k_cu_972d9f596thrust24THRUST_300001_SM_1000_NS8cuda_cub10par_nosyncE:
	.zero		1
	.type		_ZN34_INTERNAL_bb001b2e_4_k_cu_972d9f596thrust24THRUST_300001_SM_1000_NS12placeholders2_9E,@object
	.size		_ZN34_INTERNAL_bb001b2e_4_k_cu_972d9f596thrust24THRUST_300001_SM_1000_NS12placeholders2_9E,(_ZN34_INTERNAL_bb001b2e_4_k_cu_972d9f594cuda3std3__436_GLOBAL__N__bb001b2e_4_k_cu_972d9f596ignoreE - _ZN34_INTERNAL_bb001b2e_4_k_cu_972d9f596thrust24THRUST_300001_SM_1000_NS12placeholders2_9E)
_ZN34_INTERNAL_bb001b2e_4_k_cu_972d9f596thrust24THRUST_300001_SM_1000_NS12placeholders2_9E:
	.zero		1
	.type		_ZN34_INTERNAL_bb001b2e_4_k_cu_972d9f594cuda3std3__436_GLOBAL__N__bb001b2e_4_k_cu_972d9f596ignoreE,@object
	.size		_ZN34_INTERNAL_bb001b2e_4_k_cu_972d9f594cuda3std3__436_GLOBAL__N__bb001b2e_4_k_cu_972d9f596ignoreE,(_ZN34_INTERNAL_bb001b2e_4_k_cu_972d9f594cuda3std6ranges3__45__cpo4dataE - _ZN34_INTERNAL_bb001b2e_4_k_cu_972d9f594cuda3std3__436_GLOBAL__N__bb001b2e_4_k_cu_972d9f596ignoreE)
_ZN34_INTERNAL_bb001b2e_4_k_cu_972d9f594cuda3std3__436_GLOBAL__N__bb001b2e_4_k_cu_972d9f596ignoreE:
	.zero		1
	.type		_ZN34_INTERNAL_bb001b2e_4_k_cu_972d9f594cuda3std6ranges3__45__cpo4dataE,@object
	.size		_ZN34_INTERNAL_bb001b2e_4_k_cu_972d9f594cuda3std6ranges3__45__cpo4dataE,(_ZN34_INTERNAL_bb001b2e_4_k_cu_972d9f596thrust24THRUST_300001_SM_1000_NS12placeholders2_1E - _ZN34_INTERNAL_bb001b2e_4_k_cu_972d9f594cuda3std6ranges3__45__cpo4dataE)
_ZN34_INTERNAL_bb001b2e_4_k_cu_972d9f594cuda3std6ranges3__45__cpo4dataE:
	.zero		1
	.type		_ZN34_INTERNAL_bb001b2e_4_k_cu_972d9f596thrust24THRUST_300001_SM_1000_NS12placeholders2_1E,@object
	.size		_ZN34_INTERNAL_bb001b2e_4_k_cu_972d9f596thrust24THRUST_300001_SM_1000_NS12placeholders2_1E,(_ZN34_INTERNAL_bb001b2e_4_k_cu_972d9f594cuda3std3__45__cpo5beginE - _ZN34_INTERNAL_bb001b2e_4_k_cu_972d9f596thrust24THRUST_300001_SM_1000_NS12placeholders2_1E)
_ZN34_INTERNAL_bb001b2e_4_k_cu_972d9f596thrust24THRUST_300001_SM_1000_NS12placeholders2_1E:
	.zero		1
	.type		_ZN34_INTERNAL_bb001b2e_4_k_cu_972d9f594cuda3std3__45__cpo5beginE,@object
	.size		_ZN34_INTERNAL_bb001b2e_4_k_cu_972d9f594cuda3std3__45__cpo5beginE,(_ZN34_INTERNAL_bb001b2e_4_k_cu_972d9f594cuda3std6ranges3__45__cpo5beginE - _ZN34_INTERNAL_bb001b2e_4_k_cu_972d9f594cuda3std3__45__cpo5beginE)
_ZN34_INTERNAL_bb001b2e_4_k_cu_972d9f594cuda3std3__45__cpo5beginE:
	.zero		1
	.type		_ZN34_INTERNAL_bb001b2e_4_k_cu_972d9f594cuda3std6ranges3__45__cpo5beginE,@object
	.size		_ZN34_INTERNAL_bb001b2e_4_k_cu_972d9f594cuda3std6ranges3__45__cpo5beginE,(_ZN34_INTERNAL_bb001b2e_4_k_cu_972d9f596thrust24THRUST_300001_SM_1000_NS12placeholders2_5E - _ZN34_INTERNAL_bb001b2e_4_k_cu_972d9f594cuda3std6ranges3__45__cpo5beginE)
_ZN34_INTERNAL_bb001b2e_4_k_cu_972d9f594cuda3std6ranges3__45__cpo5beginE:
	.zero		1
	.type		_ZN34_INTERNAL_bb001b2e_4_k_cu_972d9f596thrust24THRUST_300001_SM_1000_NS12placeholders2_5E,@object
	.size		_ZN34_INTERNAL_bb001b2e_4_k_cu_972d9f596thrust24THRUST_300001_SM_1000_NS12placeholders2_5E,(_ZN34_INTERNAL_bb001b2e_4_k_cu_972d9f594cuda3std3__45__cpo6rbeginE - _ZN34_INTERNAL_bb001b2e_4_k_cu_972d9f596thrust24THRUST_300001_SM_1000_NS12placeholders2_5E)
_ZN34_INTERNAL_bb001b2e_4_k_cu_972d9f596thrust24THRUST_300001_SM_1000_NS12placeholders2_5E:
	.zero		1
	.type		_ZN34_INTERNAL_bb001b2e_4_k_cu_972d9f594cuda3std3__45__cpo6rbeginE,@object
	.size		_ZN34_INTERNAL_bb001b2e_4_k_cu_972d9f594cuda3std3__45__cpo6rbeginE,(_ZN34_INTERNAL_bb001b2e_4_k_cu_972d9f594cuda3std6ranges3__45__cpo7advanceE - _ZN34_INTERNAL_bb001b2e_4_k_cu_972d9f594cuda3std3__45__cpo6rbeginE)
_ZN34_INTERNAL_bb001b2e_4_k_cu_972d9f594cuda3std3__45__cpo6rbeginE:
	.zero		1
	.type		_ZN34_INTERNAL_bb001b2e_4_k_cu_972d9f594cuda3std6ranges3__45__cpo7advanceE,@object
	.size		_ZN34_INTERNAL_bb001b2e_4_k_cu_972d9f594cuda3std6ranges3__45__cpo7advanceE,(_ZN34_INTERNAL_bb001b2e_4_k_cu_972d9f594cuda3std3__47nulloptE - _ZN34_INTERNAL_bb001b2e_4_k_cu_972d9f594cuda3std6ranges3__45__cpo7advanceE)
_ZN34_INTERNAL_bb001b2e_4_k_cu_972d9f594cuda3std6ranges3__45__cpo7advanceE:
	.zero		1
	.type		_ZN34_INTERNAL_bb001b2e_4_k_cu_972d9f594cuda3std3__47nulloptE,@object
	.size		_ZN34_INTERNAL_bb001b2e_4_k_cu_972d9f594cuda3std3__47nulloptE,(_ZN34_INTERNAL_bb001b2e_4_k_cu_972d9f594cuda3std6ranges3__45__cpo8distanceE - _ZN34_INTERNAL_bb001b2e_4_k_cu_972d9f594cuda3std3__47nulloptE)
_ZN34_INTERNAL_bb001b2e_4_k_cu_972d9f594cuda3std3__47nulloptE:
	.zero		1
	.type		_ZN34_INTERNAL_bb001b2e_4_k_cu_972d9f594cuda3std6ranges3__45__cpo8distanceE,@object
	.size		_ZN34_INTERNAL_bb001b2e_4_k_cu_972d9f594cuda3std6ranges3__45__cpo8distanceE,(_ZN34_INTERNAL_bb001b2e_4_k_cu_972d9f596thrust24THRUST_300001_SM_1000_NS12placeholders3_10E - _ZN34_INTERNAL_bb001b2e_4_k_cu_972d9f594cuda3std6ranges3__45__cpo8distanceE)
_ZN34_INTERNAL_bb001b2e_4_k_cu_972d9f594cuda3std6ranges3__45__cpo8distanceE:
	.zero		1
	.type		_ZN34_INTERNAL_bb001b2e_4_k_cu_972d9f596thrust24THRUST_300001_SM_1000_NS12placeholders3_10E,@object
	.size		_ZN34_INTERNAL_bb001b2e_4_k_cu_972d9f596thrust24THRUST_300001_SM_1000_NS12placeholders3_10E,(_ZN34_INTERNAL_bb001b2e_4_k_cu_972d9f594cuda3std3__419piecewise_constructE - _ZN34_INTERNAL_bb001b2e_4_k_cu_972d9f596thrust24THRUST_300001_SM_1000_NS12placeholders3_10E)
_ZN34_INTERNAL_bb001b2e_4_k_cu_972d9f596thrust24THRUST_300001_SM_1000_NS12placeholders3_10E:
	.zero		1
	.type		_ZN34_INTERNAL_bb001b2e_4_k_cu_972d9f594cuda3std3__419piecewise_constructE,@object
	.size		_ZN34_INTERNAL_bb001b2e_4_k_cu_972d9f594cuda3std3__419piecewise_constructE,(_ZN34_INTERNAL_bb001b2e_4_k_cu_972d9f594cuda3std6ranges3__45__cpo5cdataE - _ZN34_INTERNAL_bb001b2e_4_k_cu_972d9f594cuda3std3__419piecewise_constructE)
_ZN34_INTERNAL_bb001b2e_4_k_cu_972d9f594cuda3std3__419piecewise_constructE:
	.zero		1
	.type		_ZN34_INTERNAL_bb001b2e_4_k_cu_972d9f594cuda3std6ranges3__45__cpo5cdataE,@object
	.size		_ZN34_INTERNAL_bb001b2e_4_k_cu_972d9f594cuda3std6ranges3__45__cpo5cdataE,(_ZN34_INTERNAL_bb001b2e_4_k_cu_972d9f596thrust24THRUST_300001_SM_1000_NS12placeholders2_2E - _ZN34_INTERNAL_bb001b2e_4_k_cu_972d9f594cuda3std6ranges3__45__cpo5cdataE)
_ZN34_INTERNAL_bb001b2e_4_k_cu_972d9f594cuda3std6ranges3__45__cpo5cdataE:
	.zero		1
	.type		_ZN34_INTERNAL_bb001b2e_4_k_cu_972d9f596thrust24THRUST_300001_SM_1000_NS12placeholders2_2E,@object
	.size		_ZN34_INTERNAL_bb001b2e_4_k_cu_972d9f596thrust24THRUST_300001_SM_1000_NS12placeholders2_2E,(_ZN34_INTERNAL_bb001b2e_4_k_cu_972d9f594cuda3std3__45__cpo3endE - _ZN34_INTERNAL_bb001b2e_4_k_cu_972d9f596thrust24THRUST_300001_SM_1000_NS12placeholders2_2E)
_ZN34_INTERNAL_bb001b2e_4_k_cu_972d9f596thrust24THRUST_300001_SM_1000_NS12placeholders2_2E:
	.zero		1
	.type		_ZN34_INTERNAL_bb001b2e_4_k_cu_972d9f594cuda3std3__45__cpo3endE,@object
	.size		_ZN34_INTERNAL_bb001b2e_4_k_cu_972d9f594cuda3std3__45__cpo3endE,(_ZN34_INTERNAL_bb001b2e_4_k_cu_972d9f594cuda3std6ranges3__45__cpo3endE - _ZN34_INTERNAL_bb001b2e_4_k_cu_972d9f594cuda3std3__45__cpo3endE)
_ZN34_INTERNAL_bb001b2e_4_k_cu_972d9f594cuda3std3__45__cpo3endE:
	.zero		1
	.type		_ZN34_INTERNAL_bb001b2e_4_k_cu_972d9f594cuda3std6ranges3__45__cpo3endE,@object
	.size		_ZN34_INTERNAL_bb001b2e_4_k_cu_972d9f594cuda3std6ranges3__45__cpo3endE,(_ZN34_INTERNAL_bb001b2e_4_k_cu_972d9f596thrust24THRUST_300001_SM_1000_NS12placeholders2_6E - _ZN34_INTERNAL_bb001b2e_4_k_cu_972d9f594cuda3std6ranges3__45__cpo3endE)
_ZN34_INTERNAL_bb001b2e_4_k_cu_972d9f594cuda3std6ranges3__45__cpo3endE:
	.zero		1
	.type		_ZN34_INTERNAL_bb001b2e_4_k_cu_972d9f596thrust24THRUST_300001_SM_1000_NS12placeholders2_6E,@object
	.size		_ZN34_INTERNAL_bb001b2e_4_k_cu_972d9f596thrust24THRUST_300001_SM_1000_NS12placeholders2_6E,(_ZN34_INTERNAL_bb001b2e_4_k_cu_972d9f594cuda3std3__45__cpo4rendE - _ZN34_INTERNAL_bb001b2e_4_k_cu_972d9f596thrust24THRUST_300001_SM_1000_NS12placeholders2_6E)
_ZN34_INTERNAL_bb001b2e_4_k_cu_972d9f596thrust24THRUST_300001_SM_1000_NS12placeholders2_6E:
	.zero		1
	.type		_ZN34_INTERNAL_bb001b2e_4_k_cu_972d9f594cuda3std3__45__cpo4rendE,@object
	.size		_ZN34_INTERNAL_bb001b2e_4_k_cu_972d9f594cuda3std3__45__cpo4rendE,(_ZN34_INTERNAL_bb001b2e_4_k_cu_972d9f594cuda3std6ranges3__45__cpo9iter_swapE - _ZN34_INTERNAL_bb001b2e_4_k_cu_972d9f594cuda3std3__45__cpo4rendE)
_ZN34_INTERNAL_bb001b2e_4_k_cu_972d9f594cuda3std3__45__cpo4rendE:
	.zero		1
	.type		_ZN34_INTERNAL_bb001b2e_4_k_cu_972d9f594cuda3std6ranges3__45__cpo9iter_swapE,@object
	.size		_ZN34_INTERNAL_bb001b2e_4_k_cu_972d9f594cuda3std6ranges3__45__cpo9iter_swapE,(_ZN34_INTERNAL_bb001b2e_4_k_cu_972d9f594cuda3std3__48unexpectE - _ZN34_INTERNAL_bb001b2e_4_k_cu_972d9f594cuda3std6ranges3__45__cpo9iter_swapE)
_ZN34_INTERNAL_bb001b2e_4_k_cu_972d9f594cuda3std6ranges3__45__cpo9iter_swapE:
	.zero		1
	.type		_ZN34_INTERNAL_bb001b2e_4_k_cu_972d9f594cuda3std3__48unexpectE,@object
	.size		_ZN34_INTERNAL_bb001b2e_4_k_cu_972d9f594cuda3std3__48unexpectE,(_ZN34_INTERNAL_bb001b2e_4_k_cu_972d9f596thrust24THRUST_300001_SM_1000_NS8cuda_cub3parE - _ZN34_INTERNAL_bb001b2e_4_k_cu_972d9f594cuda3std3__48unexpectE)
_ZN34_INTERNAL_bb001b2e_4_k_cu_972d9f594cuda3std3__48unexpectE:
	.zero		1
	.type		_ZN34_INTERNAL_bb001b2e_4_k_cu_972d9f596thrust24THRUST_300001_SM_1000_NS8cuda_cub3parE,@object
	.size		_ZN34_INTERNAL_bb001b2e_4_k_cu_972d9f596thrust24THRUST_300001_SM_1000_NS8cuda_cub3parE,(_ZN34_INTERNAL_bb001b2e_4_k_cu_972d9f596thrust24THRUST_300001_SM_1000_NS12placeholders2_4E - _ZN34_INTERNAL_bb001b2e_4_k_cu_972d9f596thrust24THRUST_300001_SM_1000_NS8cuda_cub3parE)
_ZN34_INTERNAL_bb001b2e_4_k_cu_972d9f596thrust24THRUST_300001_SM_1000_NS8cuda_cub3parE:
	.zero		1
	.type		_ZN34_INTERNAL_bb001b2e_4_k_cu_972d9f596thrust24THRUST_300001_SM_1000_NS12placeholders2_4E,@object
	.size		_ZN34_INTERNAL_bb001b2e_4_k_cu_972d9f596thrust24THRUST_300001_SM_1000_NS12placeholders2_4E,(_ZN34_INTERNAL_bb001b2e_4_k_cu_972d9f594cuda3std3__45__cpo4cendE - _ZN34_INTERNAL_bb001b2e_4_k_cu_972d9f596thrust24THRUST_300001_SM_1000_NS12placeholders2_4E)
_ZN34_INTERNAL_bb001b2e_4_k_cu_972d9f596thrust24THRUST_300001_SM_1000_NS12placeholders2_4E:
	.zero		1
	.type		_ZN34_INTERNAL_bb001b2e_4_k_cu_972d9f594cuda3std3__45__cpo4cendE,@object
	.size		_ZN34_INTERNAL_bb001b2e_4_k_cu_972d9f594cuda3std3__45__cpo4cendE,(_ZN34_INTERNAL_bb001b2e_4_k_cu_972d9f594cuda3std6ranges3__45__cpo4cendE - _ZN34_INTERNAL_bb001b2e_4_k_cu_972d9f594cuda3std3__45__cpo4cendE)
_ZN34_INTERNAL_bb001b2e_4_k_cu_972d9f594cuda3std3__45__cpo4cendE:
	.zero		1
	.type		_ZN34_INTERNAL_bb001b2e_4_k_cu_972d9f594cuda3std6ranges3__45__cpo4cendE,@object
	.size		_ZN34_INTERNAL_bb001b2e_4_k_cu_972d9f594cuda3std6ranges3__45__cpo4cendE,(_ZN34_INTERNAL_bb001b2e_4_k_cu_972d9f594cuda3std3__420unreachable_sentinelE - _ZN34_INTERNAL_bb001b2e_4_k_cu_972d9f594cuda3std6ranges3__45__cpo4cendE)
_ZN34_INTERNAL_bb001b2e_4_k_cu_972d9f594cuda3std6ranges3__45__cpo4cendE:
	.zero		1
	.type		_ZN34_INTERNAL_bb001b2e_4_k_cu_972d9f594cuda3std3__420unreachable_sentinelE,@object
	.size		_ZN34_INTERNAL_bb001b2e_4_k_cu_972d9f594cuda3std3__420unreachable_sentinelE,(_ZN34_INTERNAL_bb001b2e_4_k_cu_972d9f594cuda3std6ranges3__45__cpo5ssizeE - _ZN34_INTERNAL_bb001b2e_4_k_cu_972d9f594cuda3std3__420unreachable_sentinelE)
_ZN34_INTERNAL_bb001b2e_4_k_cu_972d9f594cuda3std3__420unreachable_sentinelE:
	.zero		1
	.type		_ZN34_INTERNAL_bb001b2e_4_k_cu_972d9f594cuda3std6ranges3__45__cpo5ssizeE,@object
	.size		_ZN34_INTERNAL_bb001b2e_4_k_cu_972d9f594cuda3std6ranges3__45__cpo5ssizeE,(_ZN34_INTERNAL_bb001b2e_4_k_cu_972d9f596thrust24THRUST_300001_SM_1000_NS12placeholders2_8E - _ZN34_INTERNAL_bb001b2e_4_k_cu_972d9f594cuda3std6ranges3__45__cpo5ssizeE)
_ZN34_INTERNAL_bb001b2e_4_k_cu_972d9f594cuda3std6ranges3__45__cpo5ssizeE:
	.zero		1
	.type		_ZN34_INTERNAL_bb001b2e_4_k_cu_972d9f596thrust24THRUST_300001_SM_1000_NS12placeholders2_8E,@object
	.size		_ZN34_INTERNAL_bb001b2e_4_k_cu_972d9f596thrust24THRUST_300001_SM_1000_NS12placeholders2_8E,(_ZN34_INTERNAL_bb001b2e_4_k_cu_972d9f594cuda3std3__45__cpo5crendE - _ZN34_INTERNAL_bb001b2e_4_k_cu_972d9f596thrust24THRUST_300001_SM_1000_NS12placeholders2_8E)
_ZN34_INTERNAL_bb001b2e_4_k_cu_972d9f596thrust24THRUST_300001_SM_1000_NS12placeholders2_8E:
	.zero		1
	.type		_ZN34_INTERNAL_bb001b2e_4_k_cu_972d9f594cuda3std3__45__cpo5crendE,@object
	.size		_ZN34_INTERNAL_bb001b2e_4_k_cu_972d9f594cuda3std3__45__cpo5crendE,(_ZN34_INTERNAL_bb001b2e_4_k_cu_972d9f594cuda3std6ranges3__45__cpo4prevE - _ZN34_INTERNAL_bb001b2e_4_k_cu_972d9f594cuda3std3__45__cpo5crendE)
_ZN34_INTERNAL_bb001b2e_4_k_cu_972d9f594cuda3std3__45__cpo5crendE:
	.zero		1
	.type		_ZN34_INTERNAL_bb001b2e_4_k_cu_972d9f594cuda3std6ranges3__45__cpo4prevE,@object
	.size		_ZN34_INTERNAL_bb001b2e_4_k_cu_972d9f594cuda3std6ranges3__45__cpo4prevE,(_ZN34_INTERNAL_bb001b2e_4_k_cu_972d9f594cuda3std6ranges3__45__cpo9iter_moveE - _ZN34_INTERNAL_bb001b2e_4_k_cu_972d9f594cuda3std6ranges3__45__cpo4prevE)
_ZN34_INTERNAL_bb001b2e_4_k_cu_972d9f594cuda3std6ranges3__45__cpo4prevE:
	.zero		1
	.type		_ZN34_INTERNAL_bb001b2e_4_k_cu_972d9f594cuda3std6ranges3__45__cpo9iter_moveE,@object
	.size		_ZN34_INTERNAL_bb001b2e_4_k_cu_972d9f594cuda3std6ranges3__45__cpo9iter_moveE,(_ZN34_INTERNAL_bb001b2e_4_k_cu_972d9f596thrust24THRUST_300001_SM_1000_NS6system6detail10sequential3seqE - _ZN34_INTERNAL_bb001b2e_4_k_cu_972d9f594cuda3std6ranges3__45__cpo9iter_moveE)
_ZN34_INTERNAL_bb001b2e_4_k_cu_972d9f594cuda3std6ranges3__45__cpo9iter_moveE:
	.zero		1
	.type		_ZN34_INTERNAL_bb001b2e_4_k_cu_972d9f596thrust24THRUST_300001_SM_1000_NS6system6detail10sequential3seqE,@object
	.size		_ZN34_INTERNAL_bb001b2e_4_k_cu_972d9f596thrust24THRUST_300001_SM_1000_NS6system6detail10sequential3seqE,(.L_31 - _ZN34_INTERNAL_bb001b2e_4_k_cu_972d9f596thrust24THRUST_300001_SM_1000_NS6system6detail10sequential3seqE)
_ZN34_INTERNAL_bb001b2e_4_k_cu_972d9f596thrust24THRUST_300001_SM_1000_NS6system6detail10sequential3seqE:
	.zero		1
.L_31:


//--------------------- .nv.shared._Z11compactKeysPiS_P14KeyOccurrencesi --------------------------
	.section	.nv.shared._Z11compactKeysPiS_P14KeyOccurrencesi,"aw",@nobits
	.sectionflags	@""
	.align	4
.nv.shared._Z11compactKeysPiS_P14KeyOccurrencesi:
	.zero		1028


//--------------------- .nv.constant0._ZN3cub18CUB_300001_SM_10006detail11EmptyKernelIvEEvv --------------------------
	.section	.nv.constant0._ZN3cub18CUB_300001_SM_10006detail11EmptyKernelIvEEvv,"a",@progbits
	.sectionflags	@""
	.align	4
.nv.constant0._ZN3cub18CUB_300001_SM_10006detail11EmptyKernelIvEEvv:
	.zero		896


//--------------------- .nv.constant0._Z11compactKeysPiS_P14KeyOccurrencesi --------------------------
	.section	.nv.constant0._Z11compactKeysPiS_P14KeyOccurrencesi,"a",@progbits
	.sectionflags	@""
	.align	4
.nv.constant0._Z11compactKeysPiS_P14KeyOccurrencesi:
	.zero		924


//--------------------- .nv.constant0._Z18initKeyOccurrencesP14KeyOccurrencesi --------------------------
	.section	.nv.constant0._Z18initKeyOccurrencesP14KeyOccurrencesi,"a",@progbits
	.sectionflags	@""
	.align	4
.nv.constant0._Z18initKeyOccurrencesP14KeyOccurrencesi:
	.zero		908


//--------------------- SYMBOLS --------------------------

	.type		.nv.reservedSmem.offset0,@object
	.size		.nv.reservedSmem.offset0,0x4
	.type		.nv.reservedSmem.cap,@object
	.size		.nv.reservedSmem.cap,0x4
